//
// Generated by NVIDIA NVVM Compiler
//
// Compiler Build ID: CL-36424714
// Cuda compilation tools, release 13.0, V13.0.88
// Based on NVVM 20.0.0
//

.version 9.0
.target sm_100
.address_size 64

	// .globl	_Z16MatrixMultKernelPfS_S_iii

.visible .entry _Z16MatrixMultKernelPfS_S_iii(
	.param .u64 .ptr .align 1 _Z16MatrixMultKernelPfS_S_iii_param_0,
	.param .u64 .ptr .align 1 _Z16MatrixMultKernelPfS_S_iii_param_1,
	.param .u64 .ptr .align 1 _Z16MatrixMultKernelPfS_S_iii_param_2,
	.param .u32 _Z16MatrixMultKernelPfS_S_iii_param_3,
	.param .u32 _Z16MatrixMultKernelPfS_S_iii_param_4,
	.param .u32 _Z16MatrixMultKernelPfS_S_iii_param_5
)
{
	.reg .pred 	%p<11>;
	.reg .b32 	%r<58>;
	.reg .b32 	%f<98>;
	.reg .b64 	%rd<40>;

	ld.param.u64 	%rd5, [_Z16MatrixMultKernelPfS_S_iii_param_0];
	ld.param.u64 	%rd6, [_Z16MatrixMultKernelPfS_S_iii_param_1];
	ld.param.u64 	%rd4, [_Z16MatrixMultKernelPfS_S_iii_param_2];
	ld.param.u32 	%r22, [_Z16MatrixMultKernelPfS_S_iii_param_3];
	ld.param.u32 	%r20, [_Z16MatrixMultKernelPfS_S_iii_param_4];
	ld.param.u32 	%r21, [_Z16MatrixMultKernelPfS_S_iii_param_5];
	cvta.to.global.u64 	%rd1, %rd6;
	cvta.to.global.u64 	%rd2, %rd5;
	mov.u32 	%r23, %tid.x;
	mov.u32 	%r24, %ctaid.x;
	mov.u32 	%r25, %ntid.x;
	mad.lo.s32 	%r1, %r24, %r25, %r23;
	mul.lo.s32 	%r26, %r20, %r22;
	setp.ge.s32 	%p1, %r1, %r26;
	@%p1 bra 	$L__BB0_14;
	div.s32 	%r27, %r1, %r20;
	mul.lo.s32 	%r28, %r27, %r20;
	sub.s32 	%r2, %r1, %r28;
	mul.lo.s32 	%r3, %r27, %r21;
	setp.lt.s32 	%p2, %r21, 1;
	mov.f32 	%f97, 0f00000000;
	@%p2 bra 	$L__BB0_13;
	and.b32  	%r4, %r21, 7;
	setp.lt.u32 	%p3, %r21, 8;
	mov.f32 	%f97, 0f00000000;
	mov.b32 	%r56, 0;
	@%p3 bra 	$L__BB0_5;
	and.b32  	%r56, %r21, 2147483640;
	neg.s32 	%r54, %r56;
	shl.b32 	%r7, %r20, 3;
	add.s64 	%rd3, %rd2, 16;
	mov.f32 	%f97, 0f00000000;
	mul.wide.s32 	%rd11, %r20, 4;
	mov.u32 	%r52, %r3;
	mov.u32 	%r53, %r2;
$L__BB0_4:
	.pragma "nounroll";
	mul.wide.s32 	%rd7, %r52, 4;
	add.s64 	%rd8, %rd3, %rd7;
	ld.global.f32 	%f17, [%rd8+-16];
	mul.wide.s32 	%rd9, %r53, 4;
	add.s64 	%rd10, %rd1, %rd9;
	ld.global.f32 	%f18, [%rd10];
	mul.f32 	%f19, %f17, %f18;
	cvt.rzi.s32.f32 	%r30, %f19;
	cvt.rn.f32.s32 	%f20, %r30;
	add.f32 	%f21, %f97, %f20;
	ld.global.f32 	%f22, [%rd8+-12];
	add.s64 	%rd12, %rd10, %rd11;
	ld.global.f32 	%f23, [%rd12];
	mul.f32 	%f24, %f22, %f23;
	cvt.rzi.s32.f32 	%r31, %f24;
	cvt.rn.f32.s32 	%f25, %r31;
	add.f32 	%f26, %f21, %f25;
	ld.global.f32 	%f27, [%rd8+-8];
	add.s64 	%rd13, %rd12, %rd11;
	ld.global.f32 	%f28, [%rd13];
	mul.f32 	%f29, %f27, %f28;
	cvt.rzi.s32.f32 	%r32, %f29;
	cvt.rn.f32.s32 	%f30, %r32;
	add.f32 	%f31, %f26, %f30;
	ld.global.f32 	%f32, [%rd8+-4];
	add.s64 	%rd14, %rd13, %rd11;
	ld.global.f32 	%f33, [%rd14];
	mul.f32 	%f34, %f32, %f33;
	cvt.rzi.s32.f32 	%r33, %f34;
	cvt.rn.f32.s32 	%f35, %r33;
	add.f32 	%f36, %f31, %f35;
	ld.global.f32 	%f37, [%rd8];
	add.s64 	%rd15, %rd14, %rd11;
	ld.global.f32 	%f38, [%rd15];
	mul.f32 	%f39, %f37, %f38;
	cvt.rzi.s32.f32 	%r34, %f39;
	cvt.rn.f32.s32 	%f40, %r34;
	add.f32 	%f41, %f36, %f40;
	ld.global.f32 	%f42, [%rd8+4];
	add.s64 	%rd16, %rd15, %rd11;
	ld.global.f32 	%f43, [%rd16];
	mul.f32 	%f44, %f42, %f43;
	cvt.rzi.s32.f32 	%r35, %f44;
	cvt.rn.f32.s32 	%f45, %r35;
	add.f32 	%f46, %f41, %f45;
	ld.global.f32 	%f47, [%rd8+8];
	add.s64 	%rd17, %rd16, %rd11;
	ld.global.f32 	%f48, [%rd17];
	mul.f32 	%f49, %f47, %f48;
	cvt.rzi.s32.f32 	%r36, %f49;
	cvt.rn.f32.s32 	%f50, %r36;
	add.f32 	%f51, %f46, %f50;
	ld.global.f32 	%f52, [%rd8+12];
	add.s64 	%rd18, %rd17, %rd11;
	ld.global.f32 	%f53, [%rd18];
	mul.f32 	%f54, %f52, %f53;
	cvt.rzi.s32.f32 	%r37, %f54;
	cvt.rn.f32.s32 	%f55, %r37;
	add.f32 	%f97, %f51, %f55;
	add.s32 	%r54, %r54, 8;
	add.s32 	%r53, %r53, %r7;
	add.s32 	%r52, %r52, 8;
	setp.ne.s32 	%p4, %r54, 0;
	@%p4 bra 	$L__BB0_4;
$L__BB0_5:
	setp.eq.s32 	%p5, %r4, 0;
	@%p5 bra 	$L__BB0_13;
	and.b32  	%r15, %r21, 3;
	setp.lt.u32 	%p6, %r4, 4;
	@%p6 bra 	$L__BB0_8;
	add.s32 	%r38, %r56, %r3;
	mul.wide.s32 	%rd19, %r38, 4;
	add.s64 	%rd20, %rd2, %rd19;
	ld.global.f32 	%f57, [%rd20];
	mad.lo.s32 	%r39, %r56, %r20, %r2;
	mul.wide.s32 	%rd21, %r39, 4;
	add.s64 	%rd22, %rd1, %rd21;
	ld.global.f32 	%f58, [%rd22];
	mul.f32 	%f59, %f57, %f58;
	cvt.rzi.s32.f32 	%r40, %f59;
	cvt.rn.f32.s32 	%f60, %r40;
	add.f32 	%f61, %f97, %f60;
	ld.global.f32 	%f62, [%rd20+4];
	mul.wide.s32 	%rd23, %r20, 4;
	add.s64 	%rd24, %rd22, %rd23;
	ld.global.f32 	%f63, [%rd24];
	mul.f32 	%f64, %f62, %f63;
	cvt.rzi.s32.f32 	%r41, %f64;
	cvt.rn.f32.s32 	%f65, %r41;
	add.f32 	%f66, %f61, %f65;
	ld.global.f32 	%f67, [%rd20+8];
	add.s64 	%rd25, %rd24, %rd23;
	ld.global.f32 	%f68, [%rd25];
	mul.f32 	%f69, %f67, %f68;
	cvt.rzi.s32.f32 	%r42, %f69;
	cvt.rn.f32.s32 	%f70, %r42;
	add.f32 	%f71, %f66, %f70;
	ld.global.f32 	%f72, [%rd20+12];
	add.s64 	%rd26, %rd25, %rd23;
	ld.global.f32 	%f73, [%rd26];
	mul.f32 	%f74, %f72, %f73;
	cvt.rzi.s32.f32 	%r43, %f74;
	cvt.rn.f32.s32 	%f75, %r43;
	add.f32 	%f97, %f71, %f75;
	add.s32 	%r56, %r56, 4;
$L__BB0_8:
	setp.eq.s32 	%p7, %r15, 0;
	@%p7 bra 	$L__BB0_13;
	setp.eq.s32 	%p8, %r15, 1;
	@%p8 bra 	$L__BB0_11;
	add.s32 	%r44, %r56, %r3;
	mul.wide.s32 	%rd27, %r44, 4;
	add.s64 	%rd28, %rd2, %rd27;
	ld.global.f32 	%f77, [%rd28];
	mad.lo.s32 	%r45, %r56, %r20, %r2;
	mul.wide.s32 	%rd29, %r45, 4;
	add.s64 	%rd30, %rd1, %rd29;
	ld.global.f32 	%f78, [%rd30];
	mul.f32 	%f79, %f77, %f78;
	cvt.rzi.s32.f32 	%r46, %f79;
	cvt.rn.f32.s32 	%f80, %r46;
	add.f32 	%f81, %f97, %f80;
	ld.global.f32 	%f82, [%rd28+4];
	mul.wide.s32 	%rd31, %r20, 4;
	add.s64 	%rd32, %rd30, %rd31;
	ld.global.f32 	%f83, [%rd32];
	mul.f32 	%f84, %f82, %f83;
	cvt.rzi.s32.f32 	%r47, %f84;
	cvt.rn.f32.s32 	%f85, %r47;
	add.f32 	%f97, %f81, %f85;
	add.s32 	%r56, %r56, 2;
$L__BB0_11:
	and.b32  	%r48, %r21, 1;
	setp.eq.b32 	%p9, %r48, 1;
	not.pred 	%p10, %p9;
	@%p10 bra 	$L__BB0_13;
	add.s32 	%r49, %r56, %r3;
	mul.wide.s32 	%rd33, %r49, 4;
	add.s64 	%rd34, %rd2, %rd33;
	ld.global.f32 	%f86, [%rd34];
	mad.lo.s32 	%r50, %r56, %r20, %r2;
	mul.wide.s32 	%rd35, %r50, 4;
	add.s64 	%rd36, %rd1, %rd35;
	ld.global.f32 	%f87, [%rd36];
	mul.f32 	%f88, %f86, %f87;
	cvt.rzi.s32.f32 	%r51, %f88;
	cvt.rn.f32.s32 	%f89, %r51;
	add.f32 	%f97, %f97, %f89;
$L__BB0_13:
	cvta.to.global.u64 	%rd37, %rd4;
	mul.wide.s32 	%rd38, %r1, 4;
	add.s64 	%rd39, %rd37, %rd38;
	st.global.f32 	[%rd39], %f97;
$L__BB0_14:
	bar.sync 	0;
	ret;

}


// ===== COMPILED SASS (sm_100) =====

	.target	sm_100

	.elftype	@"ET_EXEC"


//--------------------- .note.nv.tkinfo           --------------------------
	.section	.note.nv.tkinfo,"",@"SHT_NOTE"
	.sectionflags	@"SHF_NOTE_NV_TKINFO"
	.tkinfo
        /*0018*/ 	.word	0x00000002
        /*0030*/ 	.string	""
        /*0030*/ 	.string	"ptxas"
        /*0030*/ 	.string	"Cuda compilation tools, release 13.0, V13.0.88"
        /*0030*/ 	.string	"Build cuda_13.0.r13.0/compiler.36424714_0"
        /*0030*/ 	.string	"-arch sm_100 -m 64 "



//--------------------- .note.nv.cuinfo           --------------------------
	.section	.note.nv.cuinfo,"",@"SHT_NOTE"
	.sectionflags	@"SHF_NOTE_NV_CUINFO"
        /*0018*/ 	.short	0x0002
        /*001a*/ 	.short	0x0064
        /*001c*/ 	.short	0x0082
	.zero		2


//--------------------- .nv.info                  --------------------------
	.section	.nv.info,"",@"SHT_CUDA_INFO"
	.align	4


	//----- nvinfo : EIATTR_REGCOUNT
	.align		4
        /*0000*/ 	.byte	0x04, 0x2f
        /*0002*/ 	.short	(.L_1 - .L_0)
	.align		4
.L_0:
        /*0004*/ 	.word	index@(_Z16MatrixMultKernelPfS_S_iii)
        /*0008*/ 	.word	0x00000020


	//----- nvinfo : EIATTR_FRAME_SIZE
	.align		4
.L_1:
        /*000c*/ 	.byte	0x04, 0x11
        /*000e*/ 	.short	(.L_3 - .L_2)
	.align		4
.L_2:
        /*0010*/ 	.word	index@(_Z16MatrixMultKernelPfS_S_iii)
        /*0014*/ 	.word	0x00000000


	//----- nvinfo : EIATTR_MIN_STACK_SIZE
	.align		4
.L_3:
        /*0018*/ 	.byte	0x04, 0x12
        /*001a*/ 	.short	(.L_5 - .L_4)
	.align		4
.L_4:
        /*001c*/ 	.word	index@(_Z16MatrixMultKernelPfS_S_iii)
        /*0020*/ 	.word	0x00000000
.L_5:


//--------------------- .nv.compat                --------------------------
	.section	.nv.compat,"",@"SHT_CUDA_COMPAT_INFO"
	.align	4
        /*0000*/ 	.byte	0x02, 0x09, 0x00, 0x00, 0x02, 0x02, 0x01, 0x00, 0x02, 0x05, 0x05, 0x00, 0x03, 0x07, 0x01, 0x01
        /*0010*/ 	.byte	0x02, 0x03, 0x00, 0x00, 0x02, 0x06, 0x01, 0x00, 0x04, 0x0b, 0x08, 0x00, 0x09, 0x00, 0x00, 0x00
        /*0020*/ 	.byte	0x00, 0x00, 0x00, 0x00


//--------------------- .nv.info._Z16MatrixMultKernelPfS_S_iii --------------------------
	.section	.nv.info._Z16MatrixMultKernelPfS_S_iii,"",@"SHT_CUDA_INFO"
	.sectionflags	@""
	.align	4


	//----- nvinfo : EIATTR_CUDA_API_VERSION
	.align		4
        /*0000*/ 	.byte	0x04, 0x37
        /*0002*/ 	.short	(.L_7 - .L_6)
.L_6:
        /*0004*/ 	.word	0x00000082


	//----- nvinfo : EIATTR_KPARAM_INFO
	.align		4
.L_7:
        /*0008*/ 	.byte	0x04, 0x17
        /*000a*/ 	.short	(.L_9 - .L_8)
.L_8:
        /*000c*/ 	.word	0x00000000
        /*0010*/ 	.short	0x0005
        /*0012*/ 	.short	0x0020
        /*0014*/ 	.byte	0x00, 0xf0, 0x11, 0x00


	//----- nvinfo : EIATTR_KPARAM_INFO
	.align		4
.L_9:
        /*0018*/ 	.byte	0x04, 0x17
        /*001a*/ 	.short	(.L_11 - .L_10)
.L_10:
        /*001c*/ 	.word	0x00000000
        /*0020*/ 	.short	0x0004
        /*0022*/ 	.short	0x001c
        /*0024*/ 	.byte	0x00, 0xf0, 0x11, 0x00


	//----- nvinfo : EIATTR_KPARAM_INFO
	.align		4
.L_11:
        /*0028*/ 	.byte	0x04, 0x17
        /*002a*/ 	.short	(.L_13 - .L_12)
.L_12:
        /*002c*/ 	.word	0x00000000
        /*0030*/ 	.short	0x0003
        /*0032*/ 	.short	0x0018
        /*0034*/ 	.byte	0x00, 0xf0, 0x11, 0x00


	//----- nvinfo : EIATTR_KPARAM_INFO
	.align		4
.L_13:
        /*0038*/ 	.byte	0x04, 0x17
        /*003a*/ 	.short	(.L_15 - .L_14)
.L_14:
        /*003c*/ 	.word	0x00000000
        /*0040*/ 	.short	0x0002
        /*0042*/ 	.short	0x0010
        /*0044*/ 	.byte	0x00, 0xf5, 0x21, 0x00


	//----- nvinfo : EIATTR_KPARAM_INFO
	.align		4
.L_15:
        /*0048*/ 	.byte	0x04, 0x17
        /*004a*/ 	.short	(.L_17 - .L_16)
.L_16:
        /*004c*/ 	.word	0x00000000
        /*0050*/ 	.short	0x0001
        /*0052*/ 	.short	0x0008
        /*0054*/ 	.byte	0x00, 0xf5, 0x21, 0x00


	//----- nvinfo : EIATTR_KPARAM_INFO
	.align		4
.L_17:
        /*0058*/ 	.byte	0x04, 0x17
        /*005a*/ 	.short	(.L_19 - .L_18)
.L_18:
        /*005c*/ 	.word	0x00000000
        /*0060*/ 	.short	0x0000
        /*0062*/ 	.short	0x0000
        /*0064*/ 	.byte	0x00, 0xf5, 0x21, 0x00


	//----- nvinfo : EIATTR_SPARSE_MMA_MASK
	.align		4
.L_19:
        /*0068*/ 	.byte	0x03, 0x50
        /*006a*/ 	.short	0x0000


	//----- nvinfo : EIATTR_MAXREG_COUNT
	.align		4
        /*006c*/ 	.byte	0x03, 0x1b
        /*006e*/ 	.short	0x00ff


	//----- nvinfo : EIATTR_NUM_BARRIERS
	.align		4
        /*0070*/ 	.byte	0x02, 0x4c
        /*0072*/ 	.byte	0x01
	.zero		1


	//----- nvinfo : EIATTR_MERCURY_ISA_VERSION
	.align		4
        /*0074*/ 	.byte	0x03, 0x5f
        /*0076*/ 	.short	0x0101


	//----- nvinfo : EIATTR_VRC_CTA_INIT_COUNT
	.align		4
        /*0078*/ 	.byte	0x02, 0x4a
	.zero		1
	.zero		1


	//----- nvinfo : EIATTR_EXIT_INSTR_OFFSETS
	.align		4
        /*007c*/ 	.byte	0x04, 0x1c
        /*007e*/ 	.short	(.L_21 - .L_20)


	//   ....[0]....
.L_20:
        /*0080*/ 	.word	0x00000c90


	//----- nvinfo : EIATTR_CRS_STACK_SIZE
	.align		4
.L_21:
        /*0084*/ 	.byte	0x04, 0x1e
        /*0086*/ 	.short	(.L_23 - .L_22)
.L_22:
        /*0088*/ 	.word	0x00000000


	//----- nvinfo : EIATTR_CBANK_PARAM_SIZE
	.align		4
.L_23:
        /*008c*/ 	.byte	0x03, 0x19
        /*008e*/ 	.short	0x0024


	//----- nvinfo : EIATTR_PARAM_CBANK
	.align		4
        /*0090*/ 	.byte	0x04, 0x0a
        /*0092*/ 	.short	(.L_25 - .L_24)
	.align		4
.L_24:
        /*0094*/ 	.word	index@(.nv.constant0._Z16MatrixMultKernelPfS_S_iii)
        /*0098*/ 	.short	0x0380
        /*009a*/ 	.short	0x0024


	//----- nvinfo : EIATTR_SW_WAR
	.align		4
.L_25:
        /*009c*/ 	.byte	0x04, 0x36
        /*009e*/ 	.short	(.L_27 - .L_26)
.L_26:
        /*00a0*/ 	.word	0x00000008
.L_27:


//--------------------- .nv.callgraph             --------------------------
	.section	.nv.callgraph,"",@"SHT_CUDA_CALLGRAPH"
	.align	4
	.sectionentsize	8
	.align		4
        /*0000*/ 	.word	0x00000000
	.align		4
        /*0004*/ 	.word	0xffffffff
	.align		4
        /*0008*/ 	.word	0x00000000
	.align		4
        /*000c*/ 	.word	0xfffffffe
	.align		4
        /*0010*/ 	.word	0x00000000
	.align		4
        /*0014*/ 	.word	0xfffffffd
	.align		4
        /*0018*/ 	.word	0x00000000
	.align		4
        /*001c*/ 	.word	0xfffffffc


//--------------------- .text._Z16MatrixMultKernelPfS_S_iii --------------------------
	.section	.text._Z16MatrixMultKernelPfS_S_iii,"ax",@progbits
	.align	128
        .global         _Z16MatrixMultKernelPfS_S_iii
        .type           _Z16MatrixMultKernelPfS_S_iii,@function
        .size           _Z16MatrixMultKernelPfS_S_iii,(.L_x_7 - _Z16MatrixMultKernelPfS_S_iii)
        .other          _Z16MatrixMultKernelPfS_S_iii,@"STO_CUDA_ENTRY STV_DEFAULT"
_Z16MatrixMultKernelPfS_S_iii:
.text._Z16MatrixMultKernelPfS_S_iii:
[----:B------:R-:W-:Y:S01]  /*0000*/  LDC R1, c[0x0][0x37c] ;  /* 0x0000df00ff017b82 */ /* 0x000fe20000000800 */
[----:B------:R-:W0:Y:S07]  /*0010*/  S2R R0, SR_TID.X ;  /* 0x0000000000007919 */ /* 0x000e2e0000002100 */
[----:B------:R-:W0:Y:S01]  /*0020*/  S2UR UR4, SR_CTAID.X ;  /* 0x00000000000479c3 */ /* 0x000e220000002500 */
[----:B------:R-:W-:Y:S07]  /*0030*/  BSSY.RECONVERGENT B0, `(.L_x_0) ;  /* 0x00000c4000007945 */ /* 0x000fee0003800200 */
[----:B------:R-:W0:Y:S08]  /*0040*/  LDC R5, c[0x0][0x360] ;  /* 0x0000d800ff057b82 */ /* 0x000e300000000800 */
[----:B------:R-:W1:Y:S01]  /*0050*/  LDC.64 R2, c[0x0][0x398] ;  /* 0x0000e600ff027b82 */ /* 0x000e620000000a00 */
[----:B0-----:R-:W-:-:S02]  /*0060*/  IMAD R0, R5, UR4, R0 ;  /* 0x0000000405007c24 */ /* 0x001fc4000f8e0200 */
[----:B-1----:R-:W-:-:S05]  /*0070*/  IMAD R5, R3, R2, RZ ;  /* 0x0000000203057224 */ /* 0x002fca00078e02ff */
[----:B------:R-:W-:-:S13]  /*0080*/  ISETP.GE.AND P0, PT, R0, R5, PT ;  /* 0x000000050000720c */ /* 0x000fda0003f06270 */
[----:B------:R-:W-:Y:S05]  /*0090*/  @P0 BRA `(.L_x_1) ;  /* 0x0000000800f40947 */ /* 0x000fea0003800000 */
[----:B------:R-:W-:Y:S01]  /*00a0*/  IABS R7, R3 ;  /* 0x0000000300077213 */ /* 0x000fe20000000000 */
[----:B------:R-:W0:Y:S03]  /*00b0*/  LDCU.64 UR6, c[0x0][0x358] ;  /* 0x00006b00ff0677ac */ /* 0x000e260008000a00 */
[----:B------:R-:W1:Y:S08]  /*00c0*/  I2F.RP R2, R7 ;  /* 0x0000000700027306 */ /* 0x000e700000209400 */
[----:B-1----:R-:W1:Y:S02]  /*00d0*/  MUFU.RCP R2, R2 ;  /* 0x0000000200027308 */ /* 0x002e640000001000 */
[----:B-1----:R-:W-:-:S06]  /*00e0*/  IADD3 R4, PT, PT, R2, 0xffffffe, RZ ;  /* 0x0ffffffe02047810 */ /* 0x002fcc0007ffe0ff */
[----:B------:R1:W2:Y:S02]  /*00f0*/  F2I.FTZ.U32.TRUNC.NTZ R5, R4 ;  /* 0x0000000400057305 */ /* 0x0002a4000021f000 */
[----:B-1----:R-:W-:Y:S01]  /*0100*/  HFMA2 R4, -RZ, RZ, 0, 0 ;  /* 0x00000000ff047431 */ /* 0x002fe200000001ff */
[----:B--2---:R-:W-:-:S05]  /*0110*/  IADD3 R6, PT, PT, RZ, -R5, RZ ;  /* 0x80000005ff067210 */ /* 0x004fca0007ffe0ff */
[----:B------:R-:W-:Y:S01]  /*0120*/  IMAD R9, R6, R7, RZ ;  /* 0x0000000706097224 */ /* 0x000fe200078e02ff */
[----:B------:R-:W-:-:S03]  /*0130*/  IABS R6, R0 ;  /* 0x0000000000067213 */ /* 0x000fc60000000000 */
[----:B------:R-:W-:Y:S01]  /*0140*/  IMAD.HI.U32 R5, R5, R9, R4 ;  /* 0x0000000905057227 */ /* 0x000fe200078e0004 */
[----:B------:R-:W-:-:S03]  /*0150*/  LOP3.LUT R4, R0, R3, RZ, 0x3c, !PT ;  /* 0x0000000300047212 */ /* 0x000fc600078e3cff */
[----:B------:R-:W-:Y:S01]  /*0160*/  HFMA2 R9, -RZ, RZ, 0, 0 ;  /* 0x00000000ff097431 */ /* 0x000fe200000001ff */
[----:B------:R-:W-:Y:S01]  /*0170*/  ISETP.GE.AND P1, PT, R4, RZ, PT ;  /* 0x000000ff0400720c */ /* 0x000fe20003f26270 */
[----:B------:R-:W-:-:S05]  /*0180*/  IMAD.HI.U32 R5, R5, R6, RZ ;  /* 0x0000000605057227 */ /* 0x000fca00078e00ff */
[----:B------:R-:W-:-:S05]  /*0190*/  IADD3 R2, PT, PT, -R5, RZ, RZ ;  /* 0x000000ff05027210 */ /* 0x000fca0007ffe1ff */
[C---:B------:R-:W-:Y:S02]  /*01a0*/  IMAD R6, R7.reuse, R2, R6 ;  /* 0x0000000207067224 */ /* 0x040fe400078e0206 */
[----:B------:R-:W1:Y:S03]  /*01b0*/  LDC R2, c[0x0][0x3a0] ;  /* 0x0000e800ff027b82 */ /* 0x000e660000000800 */
[----:B------:R-:W-:-:S13]  /*01c0*/  ISETP.GT.U32.AND P2, PT, R7, R6, PT ;  /* 0x000000060700720c */ /* 0x000fda0003f44070 */
[-C--:B------:R-:W-:Y:S02]  /*01d0*/  @!P2 IADD3 R6, PT, PT, R6, -R7.reuse, RZ ;  /* 0x800000070606a210 */ /* 0x080fe40007ffe0ff */
[----:B------:R-:W-:Y:S02]  /*01e0*/  @!P2 IADD3 R5, PT, PT, R5, 0x1, RZ ;  /* 0x000000010505a810 */ /* 0x000fe40007ffe0ff */
[----:B------:R-:W-:Y:S02]  /*01f0*/  ISETP.GE.U32.AND P0, PT, R6, R7, PT ;  /* 0x000000070600720c */ /* 0x000fe40003f06070 */
[----:B------:R-:W-:-:S11]  /*0200*/  ISETP.NE.AND P2, PT, R3, RZ, PT ;  /* 0x000000ff0300720c */ /* 0x000fd60003f45270 */
[----:B------:R-:W-:Y:S02]  /*0210*/  @P0 IADD3 R5, PT, PT, R5, 0x1, RZ ;  /* 0x0000000105050810 */ /* 0x000fe40007ffe0ff */
[----:B-1----:R-:W-:Y:S02]  /*0220*/  ISETP.GE.AND P0, PT, R2, 0x1, PT ;  /* 0x000000010200780c */ /* 0x002fe40003f06270 */
[----:B------:R-:W-:-:S04]  /*0230*/  MOV R7, R5 ;  /* 0x0000000500077202 */ /* 0x000fc80000000f00 */
[----:B------:R-:W-:Y:S02]  /*0240*/  @!P1 IADD3 R7, PT, PT, -R7, RZ, RZ ;  /* 0x000000ff07079210 */ /* 0x000fe40007ffe1ff */
[----:B------:R-:W-:-:S05]  /*0250*/  @!P2 LOP3.LUT R7, RZ, R3, RZ, 0x33, !PT ;  /* 0x00000003ff07a212 */ /* 0x000fca00078e33ff */
[----:B0-----:R-:W-:Y:S05]  /*0260*/  @!P0 BRA `(.L_x_2) ;  /* 0x0000000800748947 */ /* 0x001fea0003800000 */
[C---:B------:R-:W-:Y:S01]  /*0270*/  ISETP.GE.U32.AND P0, PT, R2.reuse, 0x8, PT ;  /* 0x000000080200780c */ /* 0x040fe20003f06070 */
[C---:B------:R-:W-:Y:S01]  /*0280*/  IMAD R6, R7.reuse, R2, RZ ;  /* 0x0000000207067224 */ /* 0x040fe200078e02ff */
[----:B------:R-:W-:Y:S02]  /*0290*/  IADD3 R8, PT, PT, -R7, RZ, RZ ;  /* 0x000000ff07087210 */ /* 0x000fe40007ffe1ff */
[----:B------:R-:W-:Y:S02]  /*02a0*/  LOP3.LUT R5, R2, 0x7, RZ, 0xc0, !PT ;  /* 0x0000000702057812 */ /* 0x000fe400078ec0ff */
[----:B------:R-:W-:Y:S01]  /*02b0*/  MOV R9, RZ ;  /* 0x000000ff00097202 */ /* 0x000fe20000000f00 */
[----:B------:R-:W-:Y:S01]  /*02c0*/  IMAD R8, R3, R8, R0 ;  /* 0x0000000803087224 */ /* 0x000fe200078e0200 */
[----:B------:R-:W-:Y:S02]  /*02d0*/  ISETP.NE.AND P1, PT, R5, RZ, PT ;  /* 0x000000ff0500720c */ /* 0x000fe40003f25270 */
[----:B------:R-:W-:-:S03]  /*02e0*/  MOV R7, RZ ;  /* 0x000000ff00077202 */ /* 0x000fc60000000f00 */
[----:B------:R-:W-:Y:S08]  /*02f0*/  @!P0 BRA `(.L_x_3) ;  /* 0x0000000400248947 */ /* 0x000ff00003800000 */
[----:B------:R-:W0:Y:S01]  /*0300*/  LDCU.64 UR4, c[0x0][0x380] ;  /* 0x00007000ff0477ac */ /* 0x000e220008000a00 */
[----:B------:R-:W-:Y:S02]  /*0310*/  LOP3.LUT R7, R2, 0x7ffffff8, RZ, 0xc0, !PT ;  /* 0x7ffffff802077812 */ /* 0x000fe400078ec0ff */
[----:B------:R-:W-:Y:S02]  /*0320*/  MOV R9, RZ ;  /* 0x000000ff00097202 */ /* 0x000fe40000000f00 */
[----:B------:R-:W-:Y:S02]  /*0330*/  MOV R4, R6 ;  /* 0x0000000600047202 */ /* 0x000fe40000000f00 */
[----:B------:R-:W-:Y:S02]  /*0340*/  MOV R10, R8 ;  /* 0x00000008000a7202 */ /* 0x000fe40000000f00 */
[----:B------:R-:W-:Y:S01]  /*0350*/  IADD3 R11, PT, PT, -R7, RZ, RZ ;  /* 0x000000ff070b7210 */ /* 0x000fe20007ffe1ff */
[----:B0-----:R-:W-:-:S04]  /*0360*/  UIADD3 UR4, UP0, UPT, UR4, 0x10, URZ ;  /* 0x0000001004047890 */ /* 0x001fc8000ff1e0ff */
[----:B------:R-:W-:-:S12]  /*0370*/  UIADD3.X UR5, UPT, UPT, URZ, UR5, URZ, UP0, !UPT ;  /* 0x00000005ff057290 */ /* 0x000fd800087fe4ff */
.L_x_4:
[----:B------:R-:W0:Y:S01]  /*0380*/  LDC.64 R18, c[0x0][0x388] ;  /* 0x0000e200ff127b82 */ /* 0x000e220000000a00 */
[----:B------:R-:W-:Y:S02]  /*0390*/  MOV R14, UR4 ;  /* 0x00000004000e7c02 */ /* 0x000fe40008000f00 */
[----:B------:R-:W-:-:S03]  /*03a0*/  MOV R15, UR5 ;  /* 0x00000005000f7c02 */ /* 0x000fc60008000f00 */
[----:B------:R-:W-:-:S05]  /*03b0*/  IMAD.WIDE R14, R4, 0x4, R14 ;  /* 0x00000004040e7825 */ /* 0x000fca00078e020e */
[----:B------:R-:W2:Y:S04]  /*03c0*/  LDG.E R24, desc[UR6][R14.64+-0x10] ;  /* 0xfffff0060e187981 */ /* 0x000ea8000c1e1900 */
[----:B------:R-:W3:Y:S04]  /*03d0*/  LDG.E R20, desc[UR6][R14.64+-0xc] ;  /* 0xfffff4060e147981 */ /* 0x000ee8000c1e1900 */
[----:B------:R-:W4:Y:S01]  /*03e0*/  LDG.E R28, desc[UR6][R14.64+-0x8] ;  /* 0xfffff8060e1c7981 */ /* 0x000f22000c1e1900 */
[----:B0-----:R-:W-:-:S03]  /*03f0*/  IMAD.WIDE R18, R10, 0x4, R18 ;  /* 0x000000040a127825 */ /* 0x001fc600078e0212 */
[----:B------:R-:W5:Y:S04]  /*0400*/  LDG.E R23, desc[UR6][R14.64] ;  /* 0x000000060e177981 */ /* 0x000f68000c1e1900 */
[----:B------:R-:W5:Y:S01]  /*0410*/  LDG.E R25, desc[UR6][R14.64+0x4] ;  /* 0x000004060e197981 */ /* 0x000f62000c1e1900 */
[----:B------:R-:W-:-:S03]  /*0420*/  IMAD.WIDE R26, R3, 0x4, R18 ;  /* 0x00000004031a7825 */ /* 0x000fc600078e0212 */
[----:B------:R-:W2:Y:S01]  /*0430*/  LDG.E R19, desc[UR6][R18.64] ;  /* 0x0000000612137981 */ /* 0x000ea2000c1e1900 */
[----:B------:R-:W-:-:S03]  /*0440*/  IMAD.WIDE R16, R3, 0x4, R26 ;  /* 0x0000000403107825 */ /* 0x000fc600078e021a */
[----:B------:R-:W3:Y:S04]  /*0450*/  LDG.E R27, desc[UR6][R26.64] ;  /* 0x000000061a1b7981 */ /* 0x000ee8000c1e1900 */
[----:B------:R0:W4:Y:S01]  /*0460*/  LDG.E R21, desc[UR6][R16.64] ;  /* 0x0000000610157981 */ /* 0x000122000c1e1900 */
[----:B------:R-:W-:-:S04]  /*0470*/  IMAD.WIDE R12, R3, 0x4, R16 ;  /* 0x00000004030c7825 */ /* 0x000fc800078e0210 */
[C---:B0-----:R-:W-:Y:S02]  /*0480*/  IMAD.WIDE R16, R3.reuse, 0x4, R12 ;  /* 0x0000000403107825 */ /* 0x041fe400078e020c */
[----:B------:R-:W5:Y:S04]  /*0490*/  LDG.E R12, desc[UR6][R12.64] ;  /* 0x000000060c0c7981 */ /* 0x000f68000c1e1900 */
[----:B------:R0:W5:Y:S04]  /*04a0*/  LDG.E R22, desc[UR6][R16.64] ;  /* 0x0000000610167981 */ /* 0x000168000c1e1900 */
[----:B------:R-:W5:Y:S01]  /*04b0*/  LDG.E R13, desc[UR6][R14.64+-0x4] ;  /* 0xfffffc060e0d7981 */ /* 0x000f62000c1e1900 */
[----:B0-----:R-:W-:-:S05]  /*04c0*/  IMAD.WIDE R16, R3, 0x4, R16 ;  /* 0x0000000403107825 */ /* 0x001fca00078e0210 */
[----:B------:R-:W5:Y:S01]  /*04d0*/  LDG.E R26, desc[UR6][R16.64] ;  /* 0x00000006101a7981 */ /* 0x000f62000c1e1900 */
[----:B--2---:R-:W-:Y:S01]  /*04e0*/  FMUL R24, R24, R19 ;  /* 0x0000001318187220 */ /* 0x004fe20000400000 */
[C---:B------:R-:W-:Y:S02]  /*04f0*/  IMAD.WIDE R18, R3.reuse, 0x4, R16 ;  /* 0x0000000403127825 */ /* 0x040fe400078e0210 */
[----:B------:R-:W2:Y:S02]  /*0500*/  LDG.E R16, desc[UR6][R14.64+0x8] ;  /* 0x000008060e107981 */ /* 0x000ea4000c1e1900 */
[----:B---3--:R-:W-:Y:S02]  /*0510*/  FMUL R27, R20, R27 ;  /* 0x0000001b141b7220 */ /* 0x008fe40000400000 */
[----:B------:R-:W2:Y:S01]  /*0520*/  LDG.E R29, desc[UR6][R18.64] ;  /* 0x00000006121d7981 */ /* 0x000ea2000c1e1900 */
[----:B----4-:R-:W-:Y:S01]  /*0530*/  FMUL R28, R28, R21 ;  /* 0x000000151c1c7220 */ /* 0x010fe20000400000 */
[----:B------:R-:W-:-:S02]  /*0540*/  IMAD.WIDE R20, R3, 0x4, R18 ;  /* 0x0000000403147825 */ /* 0x000fc400078e0212 */
[----:B------:R0:W3:Y:S04]  /*0550*/  LDG.E R17, desc[UR6][R14.64+0xc] ;  /* 0x00000c060e117981 */ /* 0x0000e8000c1e1900 */
[----:B------:R-:W3:Y:S01]  /*0560*/  LDG.E R20, desc[UR6][R20.64] ;  /* 0x0000000614147981 */ /* 0x000ee2000c1e1900 */
[----:B------:R-:W0:Y:S08]  /*0570*/  F2I.TRUNC.NTZ R24, R24 ;  /* 0x0000001800187305 */ /* 0x000e30000020f100 */
[----:B------:R-:W1:Y:S01]  /*0580*/  F2I.TRUNC.NTZ R27, R27 ;  /* 0x0000001b001b7305 */ /* 0x000e62000020f100 */
[----:B-----5:R-:W-:-:S07]  /*0590*/  FMUL R12, R13, R12 ;  /* 0x0000000c0d0c7220 */ /* 0x020fce0000400000 */
[----:B------:R-:W4:Y:S01]  /*05a0*/  F2I.TRUNC.NTZ R28, R28 ;  /* 0x0000001c001c7305 */ /* 0x000f22000020f100 */
[----:B------:R-:W-:Y:S01]  /*05b0*/  FMUL R13, R23, R22 ;  /* 0x00000016170d7220 */ /* 0x000fe20000400000 */
[----:B0-----:R-:W-:-:S06]  /*05c0*/  I2FP.F32.S32 R14, R24 ;  /* 0x00000018000e7245 */ /* 0x001fcc0000201400 */
[----:B------:R-:W0:Y:S01]  /*05d0*/  F2I.TRUNC.NTZ R12, R12 ;  /* 0x0000000c000c7305 */ /* 0x000e22000020f100 */
[----:B------:R-:W-:Y:S01]  /*05e0*/  FMUL R18, R25, R26 ;  /* 0x0000001a19127220 */ /* 0x000fe20000400000 */
[----:B-1----:R-:W-:Y:S01]  /*05f0*/  I2FP.F32.S32 R15, R27 ;  /* 0x0000001b000f7245 */ /* 0x002fe20000201400 */
[----:B------:R-:W-:-:S05]  /*0600*/  FADD R14, R14, R9 ;  /* 0x000000090e0e7221 */ /* 0x000fca0000000000 */
[----:B------:R-:W1:Y:S01]  /*0610*/  F2I.TRUNC.NTZ R13, R13 ;  /* 0x0000000d000d7305 */ /* 0x000e62000020f100 */
[----:B----4-:R-:W-:Y:S01]  /*0620*/  I2FP.F32.S32 R9, R28 ;  /* 0x0000001c00097245 */ /* 0x010fe20000201400 */
[----:B------:R-:W-:-:S06]  /*0630*/  FADD R14, R14, R15 ;  /* 0x0000000f0e0e7221 */ /* 0x000fcc0000000000 */
[----:B------:R-:W4:Y:S01]  /*0640*/  F2I.TRUNC.NTZ R18, R18 ;  /* 0x0000001200127305 */ /* 0x000f22000020f100 */
[----:B0-----:R-:W-:Y:S01]  /*0650*/  I2FP.F32.S32 R12, R12 ;  /* 0x0000000c000c7245 */ /* 0x001fe20000201400 */
[----:B------:R-:W-:Y:S01]  /*0660*/  FADD R9, R14, R9 ;  /* 0x000000090e097221 */ /* 0x000fe20000000000 */
[----:B------:R-:W-:-:S03]  /*0670*/  IADD3 R11, PT, PT, R11, 0x8, RZ ;  /* 0x000000080b0b7810 */ /* 0x000fc60007ffe0ff */
[----:B------:R-:W-:Y:S01]  /*0680*/  FADD R9, R9, R12 ;  /* 0x0000000c09097221 */ /* 0x000fe20000000000 */
[----:B-1----:R-:W-:Y:S02]  /*0690*/  I2FP.F32.S32 R14, R13 ;  /* 0x0000000d000e7245 */ /* 0x002fe40000201400 */
[----:B------:R-:W-:-:S03]  /*06a0*/  ISETP.NE.AND P0, PT, R11, RZ, PT ;  /* 0x000000ff0b00720c */ /* 0x000fc60003f05270 */
[----:B------:R-:W-:Y:S01]  /*06b0*/  FADD R9, R9, R14 ;  /* 0x0000000e09097221 */ /* 0x000fe20000000000 */
[----:B----4-:R-:W-:-:S05]  /*06c0*/  I2FP.F32.S32 R18, R18 ;  /* 0x0000001200127245 */ /* 0x010fca0000201400 */
[----:B------:R-:W-:Y:S01]  /*06d0*/  FADD R9, R9, R18 ;  /* 0x0000001209097221 */ /* 0x000fe20000000000 */
[----:B------:R-:W-:Y:S02]  /*06e0*/  LEA R10, R3, R10, 0x3 ;  /* 0x0000000a030a7211 */ /* 0x000fe400078e18ff */
[----:B------:R-:W-:Y:S01]  /*06f0*/  IADD3 R4, PT, PT, R4, 0x8, RZ ;  /* 0x0000000804047810 */ /* 0x000fe20007ffe0ff */
[----:B--2---:R-:W-:-:S06]  /*0700*/  FMUL R16, R16, R29 ;  /* 0x0000001d10107220 */ /* 0x004fcc0000400000 */
[----:B------:R-:W0:Y:S01]  /*0710*/  F2I.TRUNC.NTZ R16, R16 ;  /* 0x0000001000107305 */ /* 0x000e22000020f100 */
[----:B---3--:R-:W-:-:S07]  /*0720*/  FMUL R17, R17, R20 ;  /* 0x0000001411117220 */ /* 0x008fce0000400000 */
[----:B------:R-:W1:Y:S01]  /*0730*/  F2I.TRUNC.NTZ R17, R17 ;  /* 0x0000001100117305 */ /* 0x000e62000020f100 */
[----:B0-----:R-:W-:-:S05]  /*0740*/  I2FP.F32.S32 R16, R16 ;  /* 0x0000001000107245 */ /* 0x001fca0000201400 */
[----:B------:R-:W-:Y:S01]  /*0750*/  FADD R9, R9, R16 ;  /* 0x0000001009097221 */ /* 0x000fe20000000000 */
[----:B-1----:R-:W-:-:S05]  /*0760*/  I2FP.F32.S32 R12, R17 ;  /* 0x00000011000c7245 */ /* 0x002fca0000201400 */
[----:B------:R-:W-:Y:S01]  /*0770*/  FADD R9, R9, R12 ;  /* 0x0000000c09097221 */ /* 0x000fe20000000000 */
[----:B------:R-:W-:Y:S06]  /*0780*/  @P0 BRA `(.L_x_4) ;  /* 0xfffffff800fc0947 */ /* 0x000fec000383ffff */
.L_x_3:
[----:B------:R-:W-:Y:S05]  /*0790*/  @!P1 BRA `(.L_x_2) ;  /* 0x0000000400289947 */ /* 0x000fea0003800000 */
[----:B------:R-:W-:Y:S02]  /*07a0*/  ISETP.GE.U32.AND P0, PT, R5, 0x4, PT ;  /* 0x000000040500780c */ /* 0x000fe40003f06070 */
[----:B------:R-:W-:-:S04]  /*07b0*/  LOP3.LUT R19, R2, 0x3, RZ, 0xc0, !PT ;  /* 0x0000000302137812 */ /* 0x000fc800078ec0ff */
[----:B------:R-:W-:-:S07]  /*07c0*/  ISETP.NE.AND P1, PT, R19, RZ, PT ;  /* 0x000000ff1300720c */ /* 0x000fce0003f25270 */
[----:B------:R-:W-:Y:S06]  /*07d0*/  @!P0 BRA `(.L_x_5) ;  /* 0x0000000000888947 */ /* 0x000fec0003800000 */
[----:B------:R-:W0:Y:S01]  /*07e0*/  LDC.64 R14, c[0x0][0x388] ;  /* 0x0000e200ff0e7b82 */ /* 0x000e220000000a00 */
[----:B------:R-:W-:Y:S01]  /*07f0*/  IMAD R13, R7, R3, R8 ;  /* 0x00000003070d7224 */ /* 0x000fe200078e0208 */
[----:B------:R-:W-:-:S06]  /*0800*/  IADD3 R11, PT, PT, R6, R7, RZ ;  /* 0x00000007060b7210 */ /* 0x000fcc0007ffe0ff */
[----:B------:R-:W1:Y:S01]  /*0810*/  LDC.64 R4, c[0x0][0x380] ;  /* 0x0000e000ff047b82 */ /* 0x000e620000000a00 */
[----:B0-----:R-:W-:-:S04]  /*0820*/  IMAD.WIDE R14, R13, 0x4, R14 ;  /* 0x000000040d0e7825 */ /* 0x001fc800078e020e */
[----:B------:R-:W-:Y:S02]  /*0830*/  IMAD.WIDE R16, R3, 0x4, R14 ;  /* 0x0000000403107825 */ /* 0x000fe400078e020e */
[----:B------:R-:W2:Y:S02]  /*0840*/  LDG.E R15, desc[UR6][R14.64] ;  /* 0x000000060e0f7981 */ /* 0x000ea4000c1e1900 */
[----:B-1----:R-:W-:Y:S02]  /*0850*/  IMAD.WIDE R4, R11, 0x4, R4 ;  /* 0x000000040b047825 */ /* 0x002fe400078e0204 */
[----:B------:R-:W3:Y:S02]  /*0860*/  LDG.E R21, desc[UR6][R16.64] ;  /* 0x0000000610157981 */ /* 0x000ee4000c1e1900 */
[C---:B------:R-:W-:Y:S02]  /*0870*/  IMAD.WIDE R10, R3.reuse, 0x4, R16 ;  /* 0x00000004030a7825 */ /* 0x040fe400078e0210 */
[----:B------:R-:W2:Y:S04]  /*0880*/  LDG.E R18, desc[UR6][R4.64] ;  /* 0x0000000604127981 */ /* 0x000ea8000c1e1900 */
[----:B------:R-:W3:Y:S01]  /*0890*/  LDG.E R20, desc[UR6][R4.64+0x4] ;  /* 0x0000040604147981 */ /* 0x000ee2000c1e1900 */
[----:B------:R-:W-:-:S03]  /*08a0*/  IMAD.WIDE R12, R3, 0x4, R10 ;  /* 0x00000004030c7825 */ /* 0x000fc600078e020a */
[----:B------:R-:W4:Y:S04]  /*08b0*/  LDG.E R22, desc[UR6][R4.64+0x8] ;  /* 0x0000080604167981 */ /* 0x000f28000c1e1900 */
[----:B------:R-:W4:Y:S04]  /*08c0*/  LDG.E R23, desc[UR6][R10.64] ;  /* 0x000000060a177981 */ /* 0x000f28000c1e1900 */
[----:B------:R-:W5:Y:S04]  /*08d0*/  LDG.E R24, desc[UR6][R4.64+0xc] ;  /* 0x00000c0604187981 */ /* 0x000f68000c1e1900 */
[----:B------:R-:W5:Y:S01]  /*08e0*/  LDG.E R13, desc[UR6][R12.64] ;  /* 0x000000060c0d7981 */ /* 0x000f62000c1e1900 */
[----:B------:R-:W-:Y:S01]  /*08f0*/  IADD3 R7, PT, PT, R7, 0x4, RZ ;  /* 0x0000000407077810 */ /* 0x000fe20007ffe0ff */
[----:B--2---:R-:W-:Y:S01]  /*0900*/  FMUL R18, R18, R15 ;  /* 0x0000000f12127220 */ /* 0x004fe20000400000 */
[----:B---3--:R-:W-:-:S05]  /*0910*/  FMUL R20, R20, R21 ;  /* 0x0000001514147220 */ /* 0x008fca0000400000 */
[----:B------:R-:W0:Y:S01]  /*0920*/  F2I.TRUNC.NTZ R18, R18 ;  /* 0x0000001200127305 */ /* 0x000e22000020f100 */
[----:B----4-:R-:W-:-:S07]  /*0930*/  FMUL R22, R22, R23 ;  /* 0x0000001716167220 */ /* 0x010fce0000400000 */
[----:B------:R-:W1:Y:S01]  /*0940*/  F2I.TRUNC.NTZ R20, R20 ;  /* 0x0000001400147305 */ /* 0x000e62000020f100 */
[----:B-----5:R-:W-:-:S07]  /*0950*/  FMUL R24, R24, R13 ;  /* 0x0000000d18187220 */ /* 0x020fce0000400000 */
[----:B------:R-:W2:Y:S01]  /*0960*/  F2I.TRUNC.NTZ R22, R22 ;  /* 0x0000001600167305 */ /* 0x000ea2000020f100 */
[----:B0-----:R-:W-:-:S07]  /*0970*/  I2FP.F32.S32 R10, R18 ;  /* 0x00000012000a7245 */ /* 0x001fce0000201400 */
[----:B------:R-:W0:Y:S01]  /*0980*/  F2I.TRUNC.NTZ R24, R24 ;  /* 0x0000001800187305 */ /* 0x000e22000020f100 */
[----:B-1----:R-:W-:Y:S01]  /*0990*/  I2FP.F32.S32 R5, R20 ;  /* 0x0000001400057245 */ /* 0x002fe20000201400 */
[----:B------:R-:W-:-:S04]  /*09a0*/  FADD R10, R9, R10 ;  /* 0x0000000a090a7221 */ /* 0x000fc80000000000 */
[----:B------:R-:W-:Y:S01]  /*09b0*/  FADD R5, R10, R5 ;  /* 0x000000050a057221 */ /* 0x000fe20000000000 */
[----:B--2---:R-:W-:-:S05]  /*09c0*/  I2FP.F32.S32 R4, R22 ;  /* 0x0000001600047245 */ /* 0x004fca0000201400 */
[----:B------:R-:W-:Y:S01]  /*09d0*/  FADD R4, R5, R4 ;  /* 0x0000000405047221 */ /* 0x000fe20000000000 */
[----:B0-----:R-:W-:-:S05]  /*09e0*/  I2FP.F32.S32 R9, R24 ;  /* 0x0000001800097245 */ /* 0x001fca0000201400 */
[----:B------:R-:W-:-:S07]  /*09f0*/  FADD R9, R4, R9 ;  /* 0x0000000904097221 */ /* 0x000fce0000000000 */
.L_x_5:
[----:B------:R-:W-:Y:S05]  /*0a00*/  @!P1 BRA `(.L_x_2) ;  /* 0x00000000008c9947 */ /* 0x000fea0003800000 */
[----:B------:R-:W0:Y:S01]  /*0a10*/  LDC.64 R14, c[0x0][0x388] ;  /* 0x0000e200ff0e7b82 */ /* 0x000e220000000a00 */
[----:B------:R-:W-:Y:S02]  /*0a20*/  ISETP.NE.AND P0, PT, R19, 0x1, PT ;  /* 0x000000011300780c */ /* 0x000fe40003f05270 */
[----:B------:R-:W-:-:S04]  /*0a30*/  LOP3.LUT R2, R2, 0x1, RZ, 0xc0, !PT ;  /* 0x0000000102027812 */ /* 0x000fc800078ec0ff */
[----:B------:R-:W-:Y:S01]  /*0a40*/  ISETP.NE.U32.AND P1, PT, R2, 0x1, PT ;  /* 0x000000010200780c */ /* 0x000fe20003f25070 */
[----:B------:R-:W1:Y:S06]  /*0a50*/  LDC.64 R12, c[0x0][0x380] ;  /* 0x0000e000ff0c7b82 */ /* 0x000e6c0000000a00 */
[C---:B------:R-:W-:Y:S01]  /*0a60*/  @P0 IMAD R17, R7.reuse, R3, R8 ;  /* 0x0000000307110224 */ /* 0x040fe200078e0208 */
[----:B------:R-:W-:Y:S01]  /*0a70*/  @P0 IADD3 R19, PT, PT, R6, R7, RZ ;  /* 0x0000000706130210 */ /* 0x000fe20007ffe0ff */
[----:B------:R-:W2:Y:S01]  /*0a80*/  LDC.64 R10, c[0x0][0x380] ;  /* 0x0000e000ff0a7b82 */ /* 0x000ea20000000a00 */
[----:B------:R-:W-:-:S07]  /*0a90*/  @P0 IADD3 R7, PT, PT, R7, 0x2, RZ ;  /* 0x0000000207070810 */ /* 0x000fce0007ffe0ff */
[----:B------:R-:W3:Y:S01]  /*0aa0*/  LDC.64 R4, c[0x0][0x388] ;  /* 0x0000e200ff047b82 */ /* 0x000ee20000000a00 */
[----:B0-----:R-:W-:-:S05]  /*0ab0*/  @P0 IMAD.WIDE R16, R17, 0x4, R14 ;  /* 0x0000000411100825 */ /* 0x001fca00078e020e */
[----:B------:R-:W4:Y:S01]  /*0ac0*/  @P0 LDG.E R21, desc[UR6][R16.64] ;  /* 0x0000000610150981 */ /* 0x000f22000c1e1900 */
[----:B-1----:R-:W-:Y:S01]  /*0ad0*/  @P0 IMAD.WIDE R12, R19, 0x4, R12 ;  /* 0x00000004130c0825 */ /* 0x002fe200078e020c */
[----:B------:R-:W-:-:S03]  /*0ae0*/  @!P1 IADD3 R19, PT, PT, R6, R7, RZ ;  /* 0x0000000706139210 */ /* 0x000fc60007ffe0ff */
[----:B------:R-:W-:Y:S01]  /*0af0*/  @P0 IMAD.WIDE R14, R3, 0x4, R16 ;  /* 0x00000004030e0825 */ /* 0x000fe200078e0210 */
[----:B------:R-:W4:Y:S03]  /*0b00*/  @P0 LDG.E R2, desc[UR6][R12.64] ;  /* 0x000000060c020981 */ /* 0x000f26000c1e1900 */
[----:B------:R-:W-:Y:S01]  /*0b10*/  @!P1 IMAD R3, R7, R3, R8 ;  /* 0x0000000307039224 */ /* 0x000fe200078e0208 */
[----:B------:R-:W5:Y:S01]  /*0b20*/  @P0 LDG.E R6, desc[UR6][R12.64+0x4] ;  /* 0x000004060c060981 */ /* 0x000f62000c1e1900 */
[----:B--2---:R-:W-:-:S03]  /*0b30*/  @!P1 IMAD.WIDE R10, R19, 0x4, R10 ;  /* 0x00000004130a9825 */ /* 0x004fc600078e020a */
[----:B------:R-:W5:Y:S01]  /*0b40*/  @P0 LDG.E R15, desc[UR6][R14.64] ;  /* 0x000000060e0f0981 */ /* 0x000f62000c1e1900 */
[----:B---3--:R-:W-:-:S03]  /*0b50*/  @!P1 IMAD.WIDE R4, R3, 0x4, R4 ;  /* 0x0000000403049825 */ /* 0x008fc600078e0204 */
[----:B------:R-:W2:Y:S04]  /*0b60*/  @!P1 LDG.E R10, desc[UR6][R10.64] ;  /* 0x000000060a0a9981 */ /* 0x000ea8000c1e1900 */
[----:B------:R-:W2:Y:S01]  /*0b70*/  @!P1 LDG.E R5, desc[UR6][R4.64] ;  /* 0x0000000604059981 */ /* 0x000ea2000c1e1900 */
[----:B----4-:R-:W-:-:S06]  /*0b80*/  @P0 FMUL R21, R2, R21 ;  /* 0x0000001502150220 */ /* 0x010fcc0000400000 */
[----:B------:R-:W0:Y:S01]  /*0b90*/  @P0 F2I.TRUNC.NTZ R21, R21 ;  /* 0x0000001500150305 */ /* 0x000e22000020f100 */
[----:B-----5:R-:W-:-:S07]  /*0ba0*/  @P0 FMUL R7, R6, R15 ;  /* 0x0000000f06070220 */ /* 0x020fce0000400000 */
[----:B------:R-:W1:Y:S01]  /*0bb0*/  @P0 F2I.TRUNC.NTZ R7, R7 ;  /* 0x0000000700070305 */ /* 0x000e62000020f100 */
[----:B--2---:R-:W-:-:S07]  /*0bc0*/  @!P1 FMUL R2, R10, R5 ;  /* 0x000000050a029220 */ /* 0x004fce0000400000 */
[----:B------:R-:W2:Y:S01]  /*0bd0*/  @!P1 F2I.TRUNC.NTZ R2, R2 ;  /* 0x0000000200029305 */ /* 0x000ea2000020f100 */
[----:B0-----:R-:W-:Y:S02]  /*0be0*/  @P0 I2FP.F32.S32 R6, R21 ;  /* 0x0000001500060245 */ /* 0x001fe40000201400 */
[----:B-1----:R-:W-:-:S03]  /*0bf0*/  @P0 I2FP.F32.S32 R8, R7 ;  /* 0x0000000700080245 */ /* 0x002fc60000201400 */
[----:B------:R-:W-:-:S04]  /*0c00*/  @P0 FADD R3, R9, R6 ;  /* 0x0000000609030221 */ /* 0x000fc80000000000 */
[----:B------:R-:W-:Y:S01]  /*0c10*/  @P0 FADD R9, R3, R8 ;  /* 0x0000000803090221 */ /* 0x000fe20000000000 */
[----:B--2---:R-:W-:-:S05]  /*0c20*/  @!P1 I2FP.F32.S32 R6, R2 ;  /* 0x0000000200069245 */ /* 0x004fca0000201400 */
[----:B------:R-:W-:-:S07]  /*0c30*/  @!P1 FADD R9, R9, R6 ;  /* 0x0000000609099221 */ /* 0x000fce0000000000 */
.L_x_2:
[----:B------:R-:W0:Y:S02]  /*0c40*/  LDC.64 R2, c[0x0][0x390] ;  /* 0x0000e400ff027b82 */ /* 0x000e240000000a00 */
[----:B0-----:R-:W-:-:S05]  /*0c50*/  IMAD.WIDE R2, R0, 0x4, R2 ;  /* 0x0000000400027825 */ /* 0x001fca00078e0202 */
[----:B------:R0:W-:Y:S02]  /*0c60*/  STG.E desc[UR6][R2.64], R9 ;  /* 0x0000000902007986 */ /* 0x0001e4000c101906 */
.L_x_1:
[----:B------:R-:W-:Y:S05]  /*0c70*/  BSYNC.RECONVERGENT B0 ;  /* 0x0000000000007941 */ /* 0x000fea0003800200 */
.L_x_0:
[----:B------:R-:W-:Y:S06]  /*0c80*/  BAR.SYNC.DEFER_BLOCKING 0x0 ;  /* 0x0000000000007b1d */ /* 0x000fec0000010000 */
[----:B------:R-:W-:Y:S05]  /*0c90*/  EXIT ;  /* 0x000000000000794d */ /* 0x000fea0003800000 */
.L_x_6:
[----:B------:R-:W-:-:S00]  /*0ca0*/  BRA `(.L_x_6) ;  /* 0xfffffffc00fc7947 */ /* 0x000fc0000383ffff */
[----:B------:R-:W-:-:S00]  /*0cb0*/  NOP ;  /* 0x0000000000007918 */ /* 0x000fc00000000000 */
        /* <DEDUP_REMOVED lines=12> */
.L_x_7:


//--------------------- .nv.shared.reserved.0     --------------------------
	.section	.nv.shared.reserved.0,"aw",@nobits
	.weak		__nv_reservedSMEM_offset_0_alias
	.size		__nv_reservedSMEM_offset_0_alias, 0, 64
	.other		__nv_reservedSMEM_offset_0_alias,@"STO_CUDA_RESERVED_SHARED STV_DEFAULT"
__nv_reservedSMEM_offset_0_alias:
	.zero		0
	.zero		64


//--------------------- .nv.constant0._Z16MatrixMultKernelPfS_S_iii --------------------------
	.section	.nv.constant0._Z16MatrixMultKernelPfS_S_iii,"a",@progbits
	.sectionflags	@""
	.align	4
.nv.constant0._Z16MatrixMultKernelPfS_S_iii:
	.zero		932


//--------------------- SYMBOLS --------------------------

	.type		.nv.reservedSmem.offset0,@object
	.size		.nv.reservedSmem.offset0,0x4
